//
// Generated by NVIDIA NVVM Compiler
//
// Compiler Build ID: CL-36424714
// Cuda compilation tools, release 13.0, V13.0.88
// Based on NVVM 20.0.0
//

.version 9.0
.target sm_100
.address_size 64

	// .globl	eq_forward

.visible .entry eq_forward(
	.param .u64 eq_forward_param_0,
	.param .u64 eq_forward_param_1,
	.param .u64 .ptr .align 1 eq_forward_param_2,
	.param .u64 .ptr .align 1 eq_forward_param_3,
	.param .u64 .ptr .align 1 eq_forward_param_4,
	.param .u64 .ptr .align 1 eq_forward_param_5,
	.param .u64 .ptr .align 1 eq_forward_param_6,
	.param .u64 .ptr .align 1 eq_forward_param_7,
	.param .u64 .ptr .align 1 eq_forward_param_8
)
{
	.reg .pred 	%p<12>;
	.reg .b16 	%rs<2>;
	.reg .b32 	%r<56>;
	.reg .b32 	%f<3>;
	.reg .b64 	%rd<107>;

	ld.param.u64 	%rd51, [eq_forward_param_0];
	ld.param.u64 	%rd44, [eq_forward_param_1];
	ld.param.u64 	%rd52, [eq_forward_param_2];
	ld.param.u64 	%rd45, [eq_forward_param_3];
	ld.param.u64 	%rd46, [eq_forward_param_4];
	ld.param.u64 	%rd47, [eq_forward_param_5];
	ld.param.u64 	%rd48, [eq_forward_param_6];
	ld.param.u64 	%rd49, [eq_forward_param_7];
	ld.param.u64 	%rd50, [eq_forward_param_8];
	cvta.to.global.u64 	%rd1, %rd52;
	mov.u32 	%r20, %ctaid.x;
	mov.u32 	%r21, %ntid.x;
	mov.u32 	%r22, %tid.x;
	mad.lo.s32 	%r54, %r20, %r21, %r22;
	cvt.u64.u32 	%rd53, %r54;
	setp.le.u64 	%p1, %rd51, %rd53;
	@%p1 bra 	$L__BB0_20;
	setp.eq.s64 	%p2, %rd44, 0;
	cvta.to.global.u64 	%rd2, %rd46;
	mov.b32 	%r47, 0;
	mov.b64 	%rd95, 0;
	mov.u32 	%r48, %r54;
	mov.u32 	%r49, %r47;
	@%p2 bra 	$L__BB0_5;
$L__BB0_2:
	not.b64 	%rd55, %rd95;
	add.s64 	%rd56, %rd44, %rd55;
	cvt.u64.u32 	%rd7, %r48;
	and.b64  	%rd8, %rd56, 4294967295;
	shl.b64 	%rd57, %rd56, 3;
	and.b64  	%rd58, %rd57, 34359738360;
	add.s64 	%rd59, %rd1, %rd58;
	ld.global.u64 	%rd9, [%rd59];
	and.b64  	%rd60, %rd9, -4294967296;
	setp.ne.s64 	%p3, %rd60, 0;
	@%p3 bra 	$L__BB0_8;
	cvt.u32.u64 	%r24, %rd9;
	cvt.u32.u64 	%r25, %rd7;
	div.u32 	%r26, %r25, %r24;
	mul.lo.s32 	%r27, %r26, %r24;
	sub.s32 	%r28, %r25, %r27;
	cvt.u64.u32 	%rd97, %r26;
	cvt.u64.u32 	%rd98, %r28;
	bra.uni 	$L__BB0_9;
$L__BB0_4:
	cvt.u64.u32 	%rd95, %r49;
$L__BB0_5:
	setp.eq.s64 	%p5, %rd44, 0;
	cvta.to.global.u64 	%rd5, %rd48;
	mov.b32 	%r50, 0;
	mov.b64 	%rd100, 0;
	mov.u32 	%r51, %r54;
	mov.u32 	%r52, %r50;
	@%p5 bra 	$L__BB0_11;
$L__BB0_6:
	not.b64 	%rd66, %rd100;
	add.s64 	%rd67, %rd44, %rd66;
	cvt.u64.u32 	%rd21, %r51;
	and.b64  	%rd22, %rd67, 4294967295;
	shl.b64 	%rd68, %rd67, 3;
	and.b64  	%rd69, %rd68, 34359738360;
	add.s64 	%rd70, %rd1, %rd69;
	ld.global.u64 	%rd23, [%rd70];
	and.b64  	%rd71, %rd23, -4294967296;
	setp.ne.s64 	%p6, %rd71, 0;
	@%p6 bra 	$L__BB0_14;
	cvt.u32.u64 	%r32, %rd23;
	cvt.u32.u64 	%r33, %rd21;
	div.u32 	%r34, %r33, %r32;
	mul.lo.s32 	%r35, %r34, %r32;
	sub.s32 	%r36, %r33, %r35;
	cvt.u64.u32 	%rd101, %r34;
	cvt.u64.u32 	%rd102, %r36;
	bra.uni 	$L__BB0_15;
$L__BB0_8:
	div.u64 	%rd97, %rd7, %rd9;
	mul.lo.s64 	%rd61, %rd97, %rd9;
	sub.s64 	%rd98, %rd7, %rd61;
$L__BB0_9:
	shl.b64 	%rd62, %rd8, 3;
	add.s64 	%rd63, %rd2, %rd62;
	ld.global.u64 	%rd64, [%rd63];
	cvt.u32.u64 	%r29, %rd64;
	cvt.u32.u64 	%r30, %rd98;
	mad.lo.s32 	%r49, %r29, %r30, %r49;
	cvt.u32.u64 	%r48, %rd97;
	add.s32 	%r47, %r47, 1;
	cvt.u64.u32 	%rd95, %r47;
	setp.gt.u64 	%p4, %rd44, %rd95;
	@%p4 bra 	$L__BB0_2;
	bra.uni 	$L__BB0_4;
$L__BB0_10:
	cvt.u64.u32 	%rd100, %r52;
$L__BB0_11:
	setp.eq.s64 	%p8, %rd44, 0;
	cvta.to.global.u64 	%rd19, %rd50;
	mov.b32 	%r53, 0;
	mov.b64 	%rd106, 0;
	mov.u32 	%r55, %r53;
	@%p8 bra 	$L__BB0_19;
$L__BB0_12:
	not.b64 	%rd77, %rd106;
	add.s64 	%rd78, %rd44, %rd77;
	cvt.u64.u32 	%rd32, %r54;
	and.b64  	%rd33, %rd78, 4294967295;
	shl.b64 	%rd79, %rd78, 3;
	and.b64  	%rd80, %rd79, 34359738360;
	add.s64 	%rd81, %rd1, %rd80;
	ld.global.u64 	%rd34, [%rd81];
	and.b64  	%rd82, %rd34, -4294967296;
	setp.ne.s64 	%p9, %rd82, 0;
	@%p9 bra 	$L__BB0_16;
	cvt.u32.u64 	%r40, %rd34;
	cvt.u32.u64 	%r41, %rd32;
	div.u32 	%r42, %r41, %r40;
	mul.lo.s32 	%r43, %r42, %r40;
	sub.s32 	%r44, %r41, %r43;
	cvt.u64.u32 	%rd104, %r42;
	cvt.u64.u32 	%rd105, %r44;
	bra.uni 	$L__BB0_17;
$L__BB0_14:
	div.u64 	%rd101, %rd21, %rd23;
	mul.lo.s64 	%rd72, %rd101, %rd23;
	sub.s64 	%rd102, %rd21, %rd72;
$L__BB0_15:
	shl.b64 	%rd73, %rd22, 3;
	add.s64 	%rd74, %rd5, %rd73;
	ld.global.u64 	%rd75, [%rd74];
	cvt.u32.u64 	%r37, %rd75;
	cvt.u32.u64 	%r38, %rd102;
	mad.lo.s32 	%r52, %r37, %r38, %r52;
	cvt.u32.u64 	%r51, %rd101;
	add.s32 	%r50, %r50, 1;
	cvt.u64.u32 	%rd100, %r50;
	setp.gt.u64 	%p7, %rd44, %rd100;
	@%p7 bra 	$L__BB0_6;
	bra.uni 	$L__BB0_10;
$L__BB0_16:
	div.u64 	%rd104, %rd32, %rd34;
	mul.lo.s64 	%rd83, %rd104, %rd34;
	sub.s64 	%rd105, %rd32, %rd83;
$L__BB0_17:
	shl.b64 	%rd84, %rd33, 3;
	add.s64 	%rd85, %rd19, %rd84;
	ld.global.u64 	%rd86, [%rd85];
	cvt.u32.u64 	%r45, %rd86;
	cvt.u32.u64 	%r46, %rd105;
	mad.lo.s32 	%r55, %r45, %r46, %r55;
	cvt.u32.u64 	%r54, %rd104;
	add.s32 	%r53, %r53, 1;
	cvt.u64.u32 	%rd106, %r53;
	setp.gt.u64 	%p10, %rd44, %rd106;
	@%p10 bra 	$L__BB0_12;
	cvt.u64.u32 	%rd106, %r55;
$L__BB0_19:
	cvta.to.global.u64 	%rd87, %rd45;
	shl.b64 	%rd88, %rd95, 2;
	add.s64 	%rd89, %rd87, %rd88;
	ld.global.f32 	%f1, [%rd89];
	cvta.to.global.u64 	%rd90, %rd47;
	shl.b64 	%rd91, %rd100, 2;
	add.s64 	%rd92, %rd90, %rd91;
	ld.global.f32 	%f2, [%rd92];
	setp.eq.f32 	%p11, %f1, %f2;
	selp.u16 	%rs1, 1, 0, %p11;
	cvta.to.global.u64 	%rd93, %rd49;
	add.s64 	%rd94, %rd93, %rd106;
	st.global.u8 	[%rd94], %rs1;
$L__BB0_20:
	ret;

}


// ===== COMPILED SASS (sm_100) =====

	.target	sm_100

	.elftype	@"ET_EXEC"


//--------------------- .note.nv.tkinfo           --------------------------
	.section	.note.nv.tkinfo,"",@"SHT_NOTE"
	.sectionflags	@"SHF_NOTE_NV_TKINFO"
	.tkinfo
        /*0018*/ 	.word	0x00000002
        /*0030*/ 	.string	""
        /*0030*/ 	.string	"ptxas"
        /*0030*/ 	.string	"Cuda compilation tools, release 13.0, V13.0.88"
        /*0030*/ 	.string	"Build cuda_13.0.r13.0/compiler.36424714_0"
        /*0030*/ 	.string	"-arch sm_100 -m 64 "



//--------------------- .note.nv.cuinfo           --------------------------
	.section	.note.nv.cuinfo,"",@"SHT_NOTE"
	.sectionflags	@"SHF_NOTE_NV_CUINFO"
        /*0018*/ 	.short	0x0002
        /*001a*/ 	.short	0x0064
        /*001c*/ 	.short	0x0082
	.zero		2


//--------------------- .nv.info                  --------------------------
	.section	.nv.info,"",@"SHT_CUDA_INFO"
	.align	4


	//----- nvinfo : EIATTR_REGCOUNT
	.align		4
        /*0000*/ 	.byte	0x04, 0x2f
        /*0002*/ 	.short	(.L_1 - .L_0)
	.align		4
.L_0:
        /*0004*/ 	.word	index@(eq_forward)
        /*0008*/ 	.word	0x0000001c


	//----- nvinfo : EIATTR_FRAME_SIZE
	.align		4
.L_1:
        /*000c*/ 	.byte	0x04, 0x11
        /*000e*/ 	.short	(.L_3 - .L_2)
	.align		4
.L_2:
        /*0010*/ 	.word	index@($__internal_0_$__cuda_sm20_div_u64)
        /*0014*/ 	.word	0x00000000


	//----- nvinfo : EIATTR_FRAME_SIZE
	.align		4
.L_3:
        /*0018*/ 	.byte	0x04, 0x11
        /*001a*/ 	.short	(.L_5 - .L_4)
	.align		4
.L_4:
        /*001c*/ 	.word	index@(eq_forward)
        /*0020*/ 	.word	0x00000000


	//----- nvinfo : EIATTR_MIN_STACK_SIZE
	.align		4
.L_5:
        /*0024*/ 	.byte	0x04, 0x12
        /*0026*/ 	.short	(.L_7 - .L_6)
	.align		4
.L_6:
        /*0028*/ 	.word	index@(eq_forward)
        /*002c*/ 	.word	0x00000000
.L_7:


//--------------------- .nv.compat                --------------------------
	.section	.nv.compat,"",@"SHT_CUDA_COMPAT_INFO"
	.align	4
        /*0000*/ 	.byte	0x02, 0x09, 0x00, 0x00, 0x02, 0x02, 0x01, 0x00, 0x02, 0x05, 0x05, 0x00, 0x03, 0x07, 0x01, 0x01
        /*0010*/ 	.byte	0x02, 0x03, 0x00, 0x00, 0x02, 0x06, 0x01, 0x00, 0x04, 0x0b, 0x08, 0x00, 0x09, 0x00, 0x00, 0x00
        /*0020*/ 	.byte	0x00, 0x00, 0x00, 0x00


//--------------------- .nv.info.eq_forward       --------------------------
	.section	.nv.info.eq_forward,"",@"SHT_CUDA_INFO"
	.sectionflags	@""
	.align	4


	//----- nvinfo : EIATTR_CUDA_API_VERSION
	.align		4
        /*0000*/ 	.byte	0x04, 0x37
        /*0002*/ 	.short	(.L_9 - .L_8)
.L_8:
        /*0004*/ 	.word	0x00000082


	//----- nvinfo : EIATTR_KPARAM_INFO
	.align		4
.L_9:
        /*0008*/ 	.byte	0x04, 0x17
        /*000a*/ 	.short	(.L_11 - .L_10)
.L_10:
        /*000c*/ 	.word	0x00000000
        /*0010*/ 	.short	0x0008
        /*0012*/ 	.short	0x0040
        /*0014*/ 	.byte	0x00, 0xf5, 0x21, 0x00


	//----- nvinfo : EIATTR_KPARAM_INFO
	.align		4
.L_11:
        /*0018*/ 	.byte	0x04, 0x17
        /*001a*/ 	.short	(.L_13 - .L_12)
.L_12:
        /*001c*/ 	.word	0x00000000
        /*0020*/ 	.short	0x0007
        /*0022*/ 	.short	0x0038
        /*0024*/ 	.byte	0x00, 0xf5, 0x21, 0x00


	//----- nvinfo : EIATTR_KPARAM_INFO
	.align		4
.L_13:
        /*0028*/ 	.byte	0x04, 0x17
        /*002a*/ 	.short	(.L_15 - .L_14)
.L_14:
        /*002c*/ 	.word	0x00000000
        /*0030*/ 	.short	0x0006
        /*0032*/ 	.short	0x0030
        /*0034*/ 	.byte	0x00, 0xf5, 0x21, 0x00


	//----- nvinfo : EIATTR_KPARAM_INFO
	.align		4
.L_15:
        /*0038*/ 	.byte	0x04, 0x17
        /*003a*/ 	.short	(.L_17 - .L_16)
.L_16:
        /*003c*/ 	.word	0x00000000
        /*0040*/ 	.short	0x0005
        /*0042*/ 	.short	0x0028
        /*0044*/ 	.byte	0x00, 0xf5, 0x21, 0x00


	//----- nvinfo : EIATTR_KPARAM_INFO
	.align		4
.L_17:
        /*0048*/ 	.byte	0x04, 0x17
        /*004a*/ 	.short	(.L_19 - .L_18)
.L_18:
        /*004c*/ 	.word	0x00000000
        /*0050*/ 	.short	0x0004
        /*0052*/ 	.short	0x0020
        /*0054*/ 	.byte	0x00, 0xf5, 0x21, 0x00


	//----- nvinfo : EIATTR_KPARAM_INFO
	.align		4
.L_19:
        /*0058*/ 	.byte	0x04, 0x17
        /*005a*/ 	.short	(.L_21 - .L_20)
.L_20:
        /*005c*/ 	.word	0x00000000
        /*0060*/ 	.short	0x0003
        /*0062*/ 	.short	0x0018
        /*0064*/ 	.byte	0x00, 0xf5, 0x21, 0x00


	//----- nvinfo : EIATTR_KPARAM_INFO
	.align		4
.L_21:
        /*0068*/ 	.byte	0x04, 0x17
        /*006a*/ 	.short	(.L_23 - .L_22)
.L_22:
        /*006c*/ 	.word	0x00000000
        /*0070*/ 	.short	0x0002
        /*0072*/ 	.short	0x0010
        /*0074*/ 	.byte	0x00, 0xf5, 0x21, 0x00


	//----- nvinfo : EIATTR_KPARAM_INFO
	.align		4
.L_23:
        /*0078*/ 	.byte	0x04, 0x17
        /*007a*/ 	.short	(.L_25 - .L_24)
.L_24:
        /*007c*/ 	.word	0x00000000
        /*0080*/ 	.short	0x0001
        /*0082*/ 	.short	0x0008
        /*0084*/ 	.byte	0x00, 0xf0, 0x21, 0x00


	//----- nvinfo : EIATTR_KPARAM_INFO
	.align		4
.L_25:
        /*0088*/ 	.byte	0x04, 0x17
        /*008a*/ 	.short	(.L_27 - .L_26)
.L_26:
        /*008c*/ 	.word	0x00000000
        /*0090*/ 	.short	0x0000
        /*0092*/ 	.short	0x0000
        /*0094*/ 	.byte	0x00, 0xf0, 0x21, 0x00


	//----- nvinfo : EIATTR_SPARSE_MMA_MASK
	.align		4
.L_27:
        /*0098*/ 	.byte	0x03, 0x50
        /*009a*/ 	.short	0x0000


	//----- nvinfo : EIATTR_MAXREG_COUNT
	.align		4
        /*009c*/ 	.byte	0x03, 0x1b
        /*009e*/ 	.short	0x00ff


	//----- nvinfo : EIATTR_MERCURY_ISA_VERSION
	.align		4
        /*00a0*/ 	.byte	0x03, 0x5f
        /*00a2*/ 	.short	0x0101


	//----- nvinfo : EIATTR_VRC_CTA_INIT_COUNT
	.align		4
        /*00a4*/ 	.byte	0x02, 0x4a
	.zero		1
	.zero		1


	//----- nvinfo : EIATTR_EXIT_INSTR_OFFSETS
	.align		4
        /*00a8*/ 	.byte	0x04, 0x1c
        /*00aa*/ 	.short	(.L_29 - .L_28)


	//   ....[0]....
.L_28:
        /*00ac*/ 	.word	0x00000080


	//   ....[1]....
        /*00b0*/ 	.word	0x00000e20


	//----- nvinfo : EIATTR_CRS_STACK_SIZE
	.align		4
.L_29:
        /*00b4*/ 	.byte	0x04, 0x1e
        /*00b6*/ 	.short	(.L_31 - .L_30)
.L_30:
        /*00b8*/ 	.word	0x00000000


	//----- nvinfo : EIATTR_CBANK_PARAM_SIZE
	.align		4
.L_31:
        /*00bc*/ 	.byte	0x03, 0x19
        /*00be*/ 	.short	0x0048


	//----- nvinfo : EIATTR_PARAM_CBANK
	.align		4
        /*00c0*/ 	.byte	0x04, 0x0a
        /*00c2*/ 	.short	(.L_33 - .L_32)
	.align		4
.L_32:
        /*00c4*/ 	.word	index@(.nv.constant0.eq_forward)
        /*00c8*/ 	.short	0x0380
        /*00ca*/ 	.short	0x0048


	//----- nvinfo : EIATTR_SW_WAR
	.align		4
.L_33:
        /*00cc*/ 	.byte	0x04, 0x36
        /*00ce*/ 	.short	(.L_35 - .L_34)
.L_34:
        /*00d0*/ 	.word	0x00000008
.L_35:


//--------------------- .nv.callgraph             --------------------------
	.section	.nv.callgraph,"",@"SHT_CUDA_CALLGRAPH"
	.align	4
	.sectionentsize	8
	.align		4
        /*0000*/ 	.word	0x00000000
	.align		4
        /*0004*/ 	.word	0xffffffff
	.align		4
        /*0008*/ 	.word	0x00000000
	.align		4
        /*000c*/ 	.word	0xfffffffe
	.align		4
        /*0010*/ 	.word	0x00000000
	.align		4
        /*0014*/ 	.word	0xfffffffd
	.align		4
        /*0018*/ 	.word	0x00000000
	.align		4
        /*001c*/ 	.word	0xfffffffc


//--------------------- .text.eq_forward          --------------------------
	.section	.text.eq_forward,"ax",@progbits
	.align	128
        .global         eq_forward
        .type           eq_forward,@function
        .size           eq_forward,(.L_x_13 - eq_forward)
        .other          eq_forward,@"STO_CUDA_ENTRY STV_DEFAULT"
eq_forward:
.text.eq_forward:
[----:B------:R-:W-:Y:S01]  /*0000*/  LDC R1, c[0x0][0x37c] ;  /* 0x0000df00ff017b82 */ /* 0x000fe20000000800 */
[----:B------:R-:W0:Y:S07]  /*0010*/  S2R R3, SR_TID.X ;  /* 0x0000000000037919 */ /* 0x000e2e0000002100 */
[----:B------:R-:W0:Y:S01]  /*0020*/  S2UR UR4, SR_CTAID.X ;  /* 0x00000000000479c3 */ /* 0x000e220000002500 */
[----:B------:R-:W1:Y:S07]  /*0030*/  LDCU.64 UR6, c[0x0][0x380] ;  /* 0x00007000ff0677ac */ /* 0x000e6e0008000a00 */
[----:B------:R-:W0:Y:S02]  /*0040*/  LDC R0, c[0x0][0x360] ;  /* 0x0000d800ff007b82 */ /* 0x000e240000000800 */
[----:B0-----:R-:W-:-:S05]  /*0050*/  IMAD R0, R0, UR4, R3 ;  /* 0x0000000400007c24 */ /* 0x001fca000f8e0203 */
[----:B-1----:R-:W-:-:S04]  /*0060*/  ISETP.GE.U32.AND P0, PT, R0, UR6, PT ;  /* 0x0000000600007c0c */ /* 0x002fc8000bf06070 */
[----:B------:R-:W-:-:S13]  /*0070*/  ISETP.GE.U32.AND.EX P0, PT, RZ, UR7, PT, P0 ;  /* 0x00000007ff007c0c */ /* 0x000fda000bf06100 */
[----:B------:R-:W-:Y:S05]  /*0080*/  @P0 EXIT ;  /* 0x000000000000094d */ /* 0x000fea0003800000 */
[----:B------:R-:W0:Y:S01]  /*0090*/  LDCU.64 UR8, c[0x0][0x388] ;  /* 0x00007100ff0877ac */ /* 0x000e220008000a00 */
[----:B------:R-:W-:Y:S01]  /*00a0*/  CS2R R12, SRZ ;  /* 0x00000000000c7805 */ /* 0x000fe2000001ff00 */
[----:B------:R-:W1:Y:S01]  /*00b0*/  LDCU.64 UR10, c[0x0][0x358] ;  /* 0x00006b00ff0a77ac */ /* 0x000e620008000a00 */
[----:B------:R-:W-:Y:S01]  /*00c0*/  UMOV UR5, URZ ;  /* 0x000000ff00057c82 */ /* 0x000fe20008000000 */
[----:B0-----:R-:W-:-:S04]  /*00d0*/  UISETP.NE.U32.AND UP0, UPT, UR8, URZ, UPT ;  /* 0x000000ff0800728c */ /* 0x001fc8000bf05070 */
[----:B------:R-:W-:-:S09]  /*00e0*/  UISETP.NE.AND.EX UP0, UPT, UR9, URZ, UPT, UP0 ;  /* 0x000000ff0900728c */ /* 0x000fd2000bf05300 */
[----:B-1----:R-:W-:Y:S05]  /*00f0*/  BRA.U !UP0, `(.L_x_0) ;  /* 0x0000000108fc7547 */ /* 0x002fea000b800000 */
[----:B------:R-:W0:Y:S01]  /*0100*/  LDC.64 R14, c[0x0][0x3a0] ;  /* 0x0000e800ff0e7b82 */ /* 0x000e220000000a00 */
[----:B------:R-:W-:Y:S01]  /*0110*/  IMAD.MOV.U32 R16, RZ, RZ, R0 ;  /* 0x000000ffff107224 */ /* 0x000fe200078e0000 */
[----:B------:R-:W1:Y:S01]  /*0120*/  LDCU.64 UR8, c[0x0][0x388] ;  /* 0x00007100ff0877ac */ /* 0x000e620008000a00 */
[----:B------:R-:W-:Y:S01]  /*0130*/  IMAD.MOV.U32 R11, RZ, RZ, RZ ;  /* 0x000000ffff0b7224 */ /* 0x000fe200078e00ff */
[----:B------:R-:W2:Y:S01]  /*0140*/  LDCU.64 UR12, c[0x0][0x390] ;  /* 0x00007200ff0c77ac */ /* 0x000ea20008000a00 */
[----:B------:R-:W-:-:S05]  /*0150*/  UMOV UR4, URZ ;  /* 0x000000ff00047c82 */ /* 0x000fca0008000000 */
.L_x_3:
[----:B------:R-:W-:Y:S02]  /*0160*/  LOP3.LUT R12, RZ, R12, RZ, 0x33, !PT ;  /* 0x0000000cff0c7212 */ /* 0x000fe400078e33ff */
[----:B------:R-:W-:Y:S02]  /*0170*/  LOP3.LUT R3, RZ, R13, RZ, 0x33, !PT ;  /* 0x0000000dff037212 */ /* 0x000fe400078e33ff */
[----:B-1----:R-:W-:-:S04]  /*0180*/  IADD3 R12, P0, PT, R12, UR8, RZ ;  /* 0x000000080c0c7c10 */ /* 0x002fc8000ff1e0ff */
[----:B------:R-:W-:Y:S01]  /*0190*/  IADD3.X R3, PT, PT, R3, UR9, RZ, P0, !PT ;  /* 0x0000000903037c10 */ /* 0x000fe200087fe4ff */
[----:B------:R-:W-:-:S03]  /*01a0*/  IMAD.SHL.U32 R18, R12, 0x8, RZ ;  /* 0x000000080c127824 */ /* 0x000fc600078e00ff */
[----:B------:R-:W-:Y:S02]  /*01b0*/  SHF.L.U64.HI R2, R12, 0x3, R3 ;  /* 0x000000030c027819 */ /* 0x000fe40000010203 */
[----:B------:R-:W-:Y:S02]  /*01c0*/  LOP3.LUT R18, R18, 0xfffffff8, RZ, 0xc0, !PT ;  /* 0xfffffff812127812 */ /* 0x000fe400078ec0ff */
[----:B------:R-:W-:Y:S02]  /*01d0*/  LOP3.LUT R2, R2, 0x7, RZ, 0xc0, !PT ;  /* 0x0000000702027812 */ /* 0x000fe400078ec0ff */
[----:B--2---:R-:W-:-:S04]  /*01e0*/  IADD3 R18, P0, PT, R18, UR12, RZ ;  /* 0x0000000c12127c10 */ /* 0x004fc8000ff1e0ff */
[----:B------:R-:W-:-:S06]  /*01f0*/  IADD3.X R19, PT, PT, R2, UR13, RZ, P0, !PT ;  /* 0x0000000d02137c10 */ /* 0x000fcc00087fe4ff */
[----:B------:R-:W2:Y:S02]  /*0200*/  LDG.E.64 R18, desc[UR10][R18.64] ;  /* 0x0000000a12127981 */ /* 0x000ea4000c1e1b00 */
[----:B--2---:R-:W-:-:S13]  /*0210*/  ISETP.NE.U32.AND P0, PT, R19, RZ, PT ;  /* 0x000000ff1300720c */ /* 0x004fda0003f05070 */
[----:B------:R-:W-:Y:S05]  /*0220*/  @P0 BRA `(.L_x_1) ;  /* 0x0000000000580947 */ /* 0x000fea0003800000 */
[----:B------:R-:W1:Y:S01]  /*0230*/  I2F.U32.RP R4, R18 ;  /* 0x0000001200047306 */ /* 0x000e620000209000 */
[----:B------:R-:W-:Y:S01]  /*0240*/  IMAD.MOV R5, RZ, RZ, -R18 ;  /* 0x000000ffff057224 */ /* 0x000fe200078e0a12 */
[----:B------:R-:W-:-:S06]  /*0250*/  ISETP.NE.U32.AND P2, PT, R18, RZ, PT ;  /* 0x000000ff1200720c */ /* 0x000fcc0003f45070 */
[----:B-1----:R-:W1:Y:S02]  /*0260*/  MUFU.RCP R4, R4 ;  /* 0x0000000400047308 */ /* 0x002e640000001000 */
[----:B-1----:R-:W-:-:S06]  /*0270*/  IADD3 R2, PT, PT, R4, 0xffffffe, RZ ;  /* 0x0ffffffe04027810 */ /* 0x002fcc0007ffe0ff */
[----:B------:R1:W2:Y:S02]  /*0280*/  F2I.FTZ.U32.TRUNC.NTZ R3, R2 ;  /* 0x0000000200037305 */ /* 0x0002a4000021f000 */
[----:B-1----:R-:W-:Y:S02]  /*0290*/  IMAD.MOV.U32 R2, RZ, RZ, RZ ;  /* 0x000000ffff027224 */ /* 0x002fe400078e00ff */
[----:B--2---:R-:W-:-:S04]  /*02a0*/  IMAD R5, R5, R3, RZ ;  /* 0x0000000305057224 */ /* 0x004fc800078e02ff */
[----:B------:R-:W-:-:S06]  /*02b0*/  IMAD.HI.U32 R3, R3, R5, R2 ;  /* 0x0000000503037227 */ /* 0x000fcc00078e0002 */
[----:B------:R-:W-:-:S04]  /*02c0*/  IMAD.HI.U32 R3, R3, R16, RZ ;  /* 0x0000001003037227 */ /* 0x000fc800078e00ff */
[----:B------:R-:W-:-:S04]  /*02d0*/  IMAD.MOV R5, RZ, RZ, -R3 ;  /* 0x000000ffff057224 */ /* 0x000fc800078e0a03 */
[----:B------:R-:W-:-:S05]  /*02e0*/  IMAD R5, R18, R5, R16 ;  /* 0x0000000512057224 */ /* 0x000fca00078e0210 */
[----:B------:R-:W-:-:S13]  /*02f0*/  ISETP.GE.U32.AND P0, PT, R5, R18, PT ;  /* 0x000000120500720c */ /* 0x000fda0003f06070 */
[----:B------:R-:W-:Y:S01]  /*0300*/  @P0 IADD3 R5, PT, PT, -R18, R5, RZ ;  /* 0x0000000512050210 */ /* 0x000fe20007ffe1ff */
[----:B------:R-:W-:-:S03]  /*0310*/  @P0 VIADD R3, R3, 0x1 ;  /* 0x0000000103030836 */ /* 0x000fc60000000000 */
[----:B------:R-:W-:-:S13]  /*0320*/  ISETP.GE.U32.AND P1, PT, R5, R18, PT ;  /* 0x000000120500720c */ /* 0x000fda0003f26070 */
[----:B------:R-:W-:Y:S01]  /*0330*/  @P1 VIADD R3, R3, 0x1 ;  /* 0x0000000103031836 */ /* 0x000fe20000000000 */
[----:B------:R-:W-:-:S04]  /*0340*/  @!P2 LOP3.LUT R3, RZ, R18, RZ, 0x33, !PT ;  /* 0x00000012ff03a212 */ /* 0x000fc800078e33ff */
[----:B------:R-:W-:Y:S01]  /*0350*/  MOV R4, R3 ;  /* 0x0000000300047202 */ /* 0x000fe20000000f00 */
[----:B------:R-:W-:-:S04]  /*0360*/  IMAD.MOV R5, RZ, RZ, -R3 ;  /* 0x000000ffff057224 */ /* 0x000fc800078e0a03 */
[----:B------:R-:W-:Y:S01]  /*0370*/  IMAD R18, R18, R5, R16 ;  /* 0x0000000512127224 */ /* 0x000fe200078e0210 */
[----:B------:R-:W-:Y:S06]  /*0380*/  BRA `(.L_x_2) ;  /* 0x00000000001c7947 */ /* 0x000fec0003800000 */
.L_x_1:
[----:B------:R-:W-:Y:S01]  /*0390*/  IMAD.MOV.U32 R6, RZ, RZ, R16 ;  /* 0x000000ffff067224 */ /* 0x000fe200078e0010 */
[----:B------:R-:W-:Y:S01]  /*03a0*/  MOV R2, 0x3e0 ;  /* 0x000003e000027802 */ /* 0x000fe20000000f00 */
[----:B------:R-:W-:Y:S02]  /*03b0*/  IMAD.MOV.U32 R4, RZ, RZ, R18 ;  /* 0x000000ffff047224 */ /* 0x000fe400078e0012 */
[----:B------:R-:W-:-:S07]  /*03c0*/  IMAD.MOV.U32 R3, RZ, RZ, R19 ;  /* 0x000000ffff037224 */ /* 0x000fce00078e0013 */
[----:B0-----:R-:W-:Y:S05]  /*03d0*/  CALL.REL.NOINC `($__internal_0_$__cuda_sm20_div_u64) ;  /* 0x0000000800947944 */ /* 0x001fea0003c00000 */
[----:B------:R-:W-:-:S05]  /*03e0*/  IADD3 R3, PT, PT, -R4, RZ, RZ ;  /* 0x000000ff04037210 */ /* 0x000fca0007ffe1ff */
[----:B------:R-:W-:-:S07]  /*03f0*/  IMAD R18, R18, R3, R16 ;  /* 0x0000000312127224 */ /* 0x000fce00078e0210 */
.L_x_2:
[----:B0-----:R-:W-:-:S04]  /*0400*/  LEA R2, P0, R12, R14, 0x3 ;  /* 0x0000000e0c027211 */ /* 0x001fc800078018ff */
[----:B------:R-:W-:-:S05]  /*0410*/  LEA.HI.X R3, R12, R15, RZ, 0x3, P0 ;  /* 0x0000000f0c037211 */ /* 0x000fca00000f1cff */
[----:B------:R-:W2:Y:S01]  /*0420*/  LDG.E R2, desc[UR10][R2.64] ;  /* 0x0000000a02027981 */ /* 0x000ea2000c1e1900 */
[----:B------:R-:W-:Y:S01]  /*0430*/  UIADD3 UR6, UPT, UPT, UR4, 0x1, URZ ;  /* 0x0000000104067890 */ /* 0x000fe2000fffe0ff */
[----:B------:R-:W-:Y:S01]  /*0440*/  IMAD.MOV.U32 R16, RZ, RZ, R4 ;  /* 0x000000ffff107224 */ /* 0x000fe200078e0004 */
[----:B------:R-:W-:Y:S02]  /*0450*/  UMOV UR7, URZ ;  /* 0x000000ff00077c82 */ /* 0x000fe40008000000 */
[----:B------:R-:W-:Y:S01]  /*0460*/  UISETP.GE.U32.AND UP0, UPT, UR6, UR8, UPT ;  /* 0x000000080600728c */ /* 0x000fe2000bf06070 */
[----:B------:R-:W-:Y:S02]  /*0470*/  IMAD.U32 R13, RZ, RZ, UR7 ;  /* 0x00000007ff0d7e24 */ /* 0x000fe4000f8e00ff */
[----:B------:R-:W-:Y:S01]  /*0480*/  IMAD.U32 R12, RZ, RZ, UR6 ;  /* 0x00000006ff0c7e24 */ /* 0x000fe2000f8e00ff */
[----:B------:R-:W-:Y:S01]  /*0490*/  UISETP.GE.U32.AND.EX UP0, UPT, URZ, UR9, UPT, UP0 ;  /* 0x00000009ff00728c */ /* 0x000fe2000bf06100 */
[----:B------:R-:W-:Y:S01]  /*04a0*/  UMOV UR4, UR6 ;  /* 0x0000000600047c82 */ /* 0x000fe20008000000 */
[----:B--2---:R-:W-:-:S07]  /*04b0*/  IMAD R11, R2, R18, R11 ;  /* 0x00000012020b7224 */ /* 0x004fce00078e020b */
[----:B------:R-:W-:Y:S05]  /*04c0*/  BRA.U !UP0, `(.L_x_3) ;  /* 0xfffffffd08247547 */ /* 0x000fea000b83ffff */
[----:B------:R-:W-:Y:S01]  /*04d0*/  MOV R12, R11 ;  /* 0x0000000b000c7202 */ /* 0x000fe20000000f00 */
[----:B------:R-:W-:-:S07]  /*04e0*/  IMAD.MOV.U32 R13, RZ, RZ, RZ ;  /* 0x000000ffff0d7224 */ /* 0x000fce00078e00ff */
.L_x_0:
[----:B------:R-:W-:Y:S01]  /*04f0*/  UISETP.NE.U32.AND UP0, UPT, UR8, URZ, UPT ;  /* 0x000000ff0800728c */ /* 0x000fe2000bf05070 */
[----:B------:R-:W-:-:S03]  /*0500*/  CS2R R14, SRZ ;  /* 0x00000000000e7805 */ /* 0x000fc6000001ff00 */
[----:B------:R-:W-:-:S09]  /*0510*/  UISETP.NE.AND.EX UP0, UPT, UR9, URZ, UPT, UP0 ;  /* 0x000000ff0900728c */ /* 0x000fd2000bf05300 */
[----:B------:R-:W-:Y:S05]  /*0520*/  BRA.U !UP0, `(.L_x_4) ;  /* 0x0000000108fc7547 */ /* 0x000fea000b800000 */
[----:B------:R-:W0:Y:S01]  /*0530*/  LDC.64 R16, c[0x0][0x3b0] ;  /* 0x0000ec00ff107b82 */ /* 0x000e220000000a00 */
[----:B------:R-:W-:Y:S01]  /*0540*/  IMAD.MOV.U32 R19, RZ, RZ, R0 ;  /* 0x000000ffff137224 */ /* 0x000fe200078e0000 */
[----:B------:R-:W1:Y:S01]  /*0550*/  LDCU.64 UR8, c[0x0][0x388] ;  /* 0x00007100ff0877ac */ /* 0x000e620008000a00 */
[----:B------:R-:W-:Y:S01]  /*0560*/  IMAD.MOV.U32 R11, RZ, RZ, RZ ;  /* 0x000000ffff0b7224 */ /* 0x000fe200078e00ff */
[----:B------:R-:W2:Y:S01]  /*0570*/  LDCU.64 UR12, c[0x0][0x390] ;  /* 0x00007200ff0c77ac */ /* 0x000ea20008000a00 */
[----:B------:R-:W-:-:S05]  /*0580*/  UMOV UR4, URZ ;  /* 0x000000ff00047c82 */ /* 0x000fca0008000000 */
.L_x_7:
[----:B------:R-:W-:Y:S02]  /*0590*/  LOP3.LUT R18, RZ, R14, RZ, 0x33, !PT ;  /* 0x0000000eff127212 */ /* 0x000fe400078e33ff */
[----:B------:R-:W-:Y:S02]  /*05a0*/  LOP3.LUT R3, RZ, R15, RZ, 0x33, !PT ;  /* 0x0000000fff037212 */ /* 0x000fe400078e33ff */
[----:B-1----:R-:W-:-:S04]  /*05b0*/  IADD3 R18, P0, PT, R18, UR8, RZ ;  /* 0x0000000812127c10 */ /* 0x002fc8000ff1e0ff */
[----:B------:R-:W-:Y:S02]  /*05c0*/  IADD3.X R3, PT, PT, R3, UR9, RZ, P0, !PT ;  /* 0x0000000903037c10 */ /* 0x000fe400087fe4ff */
[C---:B------:R-:W-:Y:S02]  /*05d0*/  SHF.L.U32 R14, R18.reuse, 0x3, RZ ;  /* 0x00000003120e7819 */ /* 0x040fe400000006ff */
        /* <DEDUP_REMOVED lines=12> */
[----:B-1----:R-:W-:-:S06]  /*06a0*/  VIADD R2, R4, 0xffffffe ;  /* 0x0ffffffe04027836 */ /* 0x002fcc0000000000 */
[----:B------:R1:W2:Y:S02]  /*06b0*/  F2I.FTZ.U32.TRUNC.NTZ R3, R2 ;  /* 0x0000000200037305 */ /* 0x0002a4000021f000 */
[----:B-1----:R-:W-:Y:S02]  /*06c0*/  IMAD.MOV.U32 R2, RZ, RZ, RZ ;  /* 0x000000ffff027224 */ /* 0x002fe400078e00ff */
[----:B--2---:R-:W-:-:S04]  /*06d0*/  IMAD R5, R5, R3, RZ ;  /* 0x0000000305057224 */ /* 0x004fc800078e02ff */
[----:B------:R-:W-:-:S06]  /*06e0*/  IMAD.HI.U32 R6, R3, R5, R2 ;  /* 0x0000000503067227 */ /* 0x000fcc00078e0002 */
[----:B------:R-:W-:-:S05]  /*06f0*/  IMAD.HI.U32 R6, R6, R19, RZ ;  /* 0x0000001306067227 */ /* 0x000fca00078e00ff */
[----:B------:R-:W-:-:S05]  /*0700*/  IADD3 R3, PT, PT, -R6, RZ, RZ ;  /* 0x000000ff06037210 */ /* 0x000fca0007ffe1ff */
[----:B------:R-:W-:-:S05]  /*0710*/  IMAD R3, R14, R3, R19 ;  /* 0x000000030e037224 */ /* 0x000fca00078e0213 */
[----:B------:R-:W-:-:S13]  /*0720*/  ISETP.GE.U32.AND P0, PT, R3, R14, PT ;  /* 0x0000000e0300720c */ /* 0x000fda0003f06070 */
[----:B------:R-:W-:Y:S02]  /*0730*/  @P0 IMAD.IADD R3, R3, 0x1, -R14 ;  /* 0x0000000103030824 */ /* 0x000fe400078e0a0e */
[----:B------:R-:W-:-:S03]  /*0740*/  @P0 VIADD R6, R6, 0x1 ;  /* 0x0000000106060836 */ /* 0x000fc60000000000 */
[----:B------:R-:W-:-:S13]  /*0750*/  ISETP.GE.U32.AND P1, PT, R3, R14, PT ;  /* 0x0000000e0300720c */ /* 0x000fda0003f26070 */
[----:B------:R-:W-:Y:S01]  /*0760*/  @P1 VIADD R6, R6, 0x1 ;  /* 0x0000000106061836 */ /* 0x000fe20000000000 */
[----:B------:R-:W-:-:S04]  /*0770*/  @!P2 LOP3.LUT R6, RZ, R14, RZ, 0x33, !PT ;  /* 0x0000000eff06a212 */ /* 0x000fc800078e33ff */
[----:B------:R-:W-:Y:S01]  /*0780*/  IADD3 R2, PT, PT, -R6, RZ, RZ ;  /* 0x000000ff06027210 */ /* 0x000fe20007ffe1ff */
[----:B------:R-:W-:-:S04]  /*0790*/  IMAD.MOV.U32 R4, RZ, RZ, R6 ;  /* 0x000000ffff047224 */ /* 0x000fc800078e0006 */
[----:B------:R-:W-:Y:S01]  /*07a0*/  IMAD R14, R14, R2, R19 ;  /* 0x000000020e0e7224 */ /* 0x000fe200078e0213 */
[----:B------:R-:W-:Y:S06]  /*07b0*/  BRA `(.L_x_6) ;  /* 0x00000000001c7947 */ /* 0x000fec0003800000 */
.L_x_5:
[----:B------:R-:W-:Y:S01]  /*07c0*/  IMAD.MOV.U32 R6, RZ, RZ, R19 ;  /* 0x000000ffff067224 */ /* 0x000fe200078e0013 */
[----:B------:R-:W-:Y:S01]  /*07d0*/  MOV R3, R15 ;  /* 0x0000000f00037202 */ /* 0x000fe20000000f00 */
[----:B------:R-:W-:Y:S01]  /*07e0*/  IMAD.MOV.U32 R4, RZ, RZ, R14 ;  /* 0x000000ffff047224 */ /* 0x000fe200078e000e */
[----:B------:R-:W-:-:S07]  /*07f0*/  MOV R2, 0x810 ;  /* 0x0000081000027802 */ /* 0x000fce0000000f00 */
[----:B0-----:R-:W-:Y:S05]  /*0800*/  CALL.REL.NOINC `($__internal_0_$__cuda_sm20_div_u64) ;  /* 0x0000000400887944 */ /* 0x001fea0003c00000 */
[----:B------:R-:W-:-:S04]  /*0810*/  IMAD.MOV R2, RZ, RZ, -R4 ;  /* 0x000000ffff027224 */ /* 0x000fc800078e0a04 */
[----:B------:R-:W-:-:S07]  /*0820*/  IMAD R14, R14, R2, R19 ;  /* 0x000000020e0e7224 */ /* 0x000fce00078e0213 */
.L_x_6:
[----:B0-----:R-:W-:-:S04]  /*0830*/  LEA R2, P0, R18, R16, 0x3 ;  /* 0x0000001012027211 */ /* 0x001fc800078018ff */
[----:B------:R-:W-:-:S05]  /*0840*/  LEA.HI.X R3, R18, R17, RZ, 0x3, P0 ;  /* 0x0000001112037211 */ /* 0x000fca00000f1cff */
[----:B------:R-:W2:Y:S01]  /*0850*/  LDG.E R2, desc[UR10][R2.64] ;  /* 0x0000000a02027981 */ /* 0x000ea2000c1e1900 */
[----:B------:R-:W-:Y:S01]  /*0860*/  UIADD3 UR6, UPT, UPT, UR4, 0x1, URZ ;  /* 0x0000000104067890 */ /* 0x000fe2000fffe0ff */
[----:B------:R-:W-:Y:S01]  /*0870*/  IMAD.MOV.U32 R19, RZ, RZ, R4 ;  /* 0x000000ffff137224 */ /* 0x000fe200078e0004 */
[----:B------:R-:W-:Y:S02]  /*0880*/  UMOV UR7, URZ ;  /* 0x000000ff00077c82 */ /* 0x000fe40008000000 */
[----:B------:R-:W-:Y:S01]  /*0890*/  UISETP.GE.U32.AND UP0, UPT, UR6, UR8, UPT ;  /* 0x000000080600728c */ /* 0x000fe2000bf06070 */
[----:B------:R-:W-:Y:S02]  /*08a0*/  MOV R15, UR7 ;  /* 0x00000007000f7c02 */ /* 0x000fe40008000f00 */
[----:B------:R-:W-:Y:S01]  /*08b0*/  UMOV UR4, UR6 ;  /* 0x0000000600047c82 */ /* 0x000fe20008000000 */
[----:B------:R-:W-:Y:S01]  /*08c0*/  UISETP.GE.U32.AND.EX UP0, UPT, URZ, UR9, UPT, UP0 ;  /* 0x00000009ff00728c */ /* 0x000fe2000bf06100 */
[----:B--2---:R-:W-:-:S02]  /*08d0*/  IMAD R11, R2, R14, R11 ;  /* 0x0000000e020b7224 */ /* 0x004fc400078e020b */
[----:B------:R-:W-:-:S06]  /*08e0*/  IMAD.U32 R14, RZ, RZ, UR6 ;  /* 0x00000006ff0e7e24 */ /* 0x000fcc000f8e00ff */
[----:B------:R-:W-:Y:S05]  /*08f0*/  BRA.U !UP0, `(.L_x_7) ;  /* 0xfffffffd08247547 */ /* 0x000fea000b83ffff */
[----:B------:R-:W-:Y:S02]  /*0900*/  IMAD.MOV.U32 R14, RZ, RZ, R11 ;  /* 0x000000ffff0e7224 */ /* 0x000fe400078e000b */
[----:B------:R-:W-:-:S07]  /*0910*/  IMAD.MOV.U32 R15, RZ, RZ, RZ ;  /* 0x000000ffff0f7224 */ /* 0x000fce00078e00ff */
.L_x_4:
[----:B------:R-:W-:Y:S01]  /*0920*/  UISETP.NE.U32.AND UP0, UPT, UR8, URZ, UPT ;  /* 0x000000ff0800728c */ /* 0x000fe2000bf05070 */
[----:B------:R-:W-:-:S03]  /*0930*/  CS2R R2, SRZ ;  /* 0x0000000000027805 */ /* 0x000fc6000001ff00 */
[----:B------:R-:W-:-:S09]  /*0940*/  UISETP.NE.AND.EX UP0, UPT, UR9, URZ, UPT, UP0 ;  /* 0x000000ff0900728c */ /* 0x000fd2000bf05300 */
[----:B------:R-:W-:Y:S05]  /*0950*/  BRA.U !UP0, `(.L_x_8) ;  /* 0x0000000108f87547 */ /* 0x000fea000b800000 */
[----:B------:R-:W0:Y:S01]  /*0960*/  LDC.64 R16, c[0x0][0x3c0] ;  /* 0x0000f000ff107b82 */ /* 0x000e220000000a00 */
[----:B------:R-:W-:Y:S01]  /*0970*/  IMAD.MOV.U32 R20, RZ, RZ, RZ ;  /* 0x000000ffff147224 */ /* 0x000fe200078e00ff */
[----:B------:R-:W1:Y:S01]  /*0980*/  LDCU.64 UR12, c[0x0][0x388] ;  /* 0x00007100ff0c77ac */ /* 0x000e620008000a00 */
[----:B------:R-:W2:Y:S01]  /*0990*/  LDCU.64 UR8, c[0x0][0x390] ;  /* 0x00007200ff0877ac */ /* 0x000ea20008000a00 */
[----:B------:R-:W-:-:S05]  /*09a0*/  UMOV UR4, URZ ;  /* 0x000000ff00047c82 */ /* 0x000fca0008000000 */
.L_x_11:
        /* <DEDUP_REMOVED lines=31> */
[----:B------:R-:W-:-:S05]  /*0ba0*/  IADD3 R5, PT, PT, -R3, RZ, RZ ;  /* 0x000000ff03057210 */ /* 0x000fca0007ffe1ff */
[----:B------:R-:W-:Y:S01]  /*0bb0*/  IMAD R18, R18, R5, R0 ;  /* 0x0000000512127224 */ /* 0x000fe200078e0200 */
[----:B------:R-:W-:Y:S06]  /*0bc0*/  BRA `(.L_x_10) ;  /* 0x0000000000207947 */ /* 0x000fec0003800000 */
.L_x_9:
[----:B------:R-:W-:Y:S01]  /*0bd0*/  IMAD.MOV.U32 R6, RZ, RZ, R0 ;  /* 0x000000ffff067224 */ /* 0x000fe200078e0000 */
[----:B------:R-:W-:Y:S01]  /*0be0*/  MOV R2, 0xc20 ;  /* 0x00000c2000027802 */ /* 0x000fe20000000f00 */
[----:B------:R-:W-:Y:S02]  /*0bf0*/  IMAD.MOV.U32 R4, RZ, RZ, R18 ;  /* 0x000000ffff047224 */ /* 0x000fe400078e0012 */
[----:B------:R-:W-:-:S07]  /*0c00*/  IMAD.MOV.U32 R3, RZ, RZ, R19 ;  /* 0x000000ffff037224 */ /* 0x000fce00078e0013 */
[----:B0-----:R-:W-:Y:S05]  /*0c10*/  CALL.REL.NOINC `($__internal_0_$__cuda_sm20_div_u64) ;  /* 0x0000000000847944 */ /* 0x001fea0003c00000 */
[----:B------:R-:W-:Y:S01]  /*0c20*/  IADD3 R5, PT, PT, -R4, RZ, RZ ;  /* 0x000000ff04057210 */ /* 0x000fe20007ffe1ff */
[----:B------:R-:W-:-:S04]  /*0c30*/  IMAD.MOV.U32 R3, RZ, RZ, R4 ;  /* 0x000000ffff037224 */ /* 0x000fc800078e0004 */
[----:B------:R-:W-:-:S07]  /*0c40*/  IMAD R18, R18, R5, R0 ;  /* 0x0000000512127224 */ /* 0x000fce00078e0200 */
.L_x_10:
[----:B0-----:R-:W-:-:S04]  /*0c50*/  LEA R4, P0, R11, R16, 0x3 ;  /* 0x000000100b047211 */ /* 0x001fc800078018ff */
[----:B------:R-:W-:-:S06]  /*0c60*/  LEA.HI.X R5, R11, R17, RZ, 0x3, P0 ;  /* 0x000000110b057211 */ /* 0x000fcc00000f1cff */
[----:B------:R-:W2:Y:S01]  /*0c70*/  LDG.E R5, desc[UR10][R4.64] ;  /* 0x0000000a04057981 */ /* 0x000ea2000c1e1900 */
[----:B------:R-:W-:Y:S01]  /*0c80*/  UIADD3 UR6, UPT, UPT, UR4, 0x1, URZ ;  /* 0x0000000104067890 */ /* 0x000fe2000fffe0ff */
[----:B------:R-:W-:Y:S01]  /*0c90*/  IMAD.MOV.U32 R0, RZ, RZ, R3 ;  /* 0x000000ffff007224 */ /* 0x000fe200078e0003 */
[----:B------:R-:W-:Y:S02]  /*0ca0*/  UMOV UR7, URZ ;  /* 0x000000ff00077c82 */ /* 0x000fe40008000000 */
[----:B------:R-:W-:Y:S01]  /*0cb0*/  UISETP.GE.U32.AND UP0, UPT, UR6, UR12, UPT ;  /* 0x0000000c0600728c */ /* 0x000fe2000bf06070 */
[----:B------:R-:W-:Y:S01]  /*0cc0*/  MOV R3, UR7 ;  /* 0x0000000700037c02 */ /* 0x000fe20008000f00 */
[----:B------:R-:W-:Y:S01]  /*0cd0*/  IMAD.U32 R2, RZ, RZ, UR6 ;  /* 0x00000006ff027e24 */ /* 0x000fe2000f8e00ff */
[----:B------:R-:W-:Y:S01]  /*0ce0*/  UMOV UR4, UR6 ;  /* 0x0000000600047c82 */ /* 0x000fe20008000000 */
[----:B------:R-:W-:Y:S01]  /*0cf0*/  UISETP.GE.U32.AND.EX UP0, UPT, URZ, UR13, UPT, UP0 ;  /* 0x0000000dff00728c */ /* 0x000fe2000bf06100 */
[----:B--2---:R-:W-:-:S08]  /*0d00*/  IMAD R20, R5, R18, R20 ;  /* 0x0000001205147224 */ /* 0x004fd000078e0214 */
[----:B------:R-:W-:Y:S05]  /*0d10*/  BRA.U !UP0, `(.L_x_11) ;  /* 0xfffffffd08247547 */ /* 0x000fea000b83ffff */
[----:B------:R-:W-:Y:S02]  /*0d20*/  IMAD.MOV.U32 R2, RZ, RZ, R20 ;  /* 0x000000ffff027224 */ /* 0x000fe400078e0014 */
[----:B------:R-:W-:-:S07]  /*0d30*/  IMAD.MOV.U32 R3, RZ, RZ, RZ ;  /* 0x000000ffff037224 */ /* 0x000fce00078e00ff */
.L_x_8:
[----:B------:R-:W0:Y:S01]  /*0d40*/  LDCU.64 UR8, c[0x0][0x3a8] ;  /* 0x00007500ff0877ac */ /* 0x000e220008000a00 */
[----:B------:R-:W1:Y:S01]  /*0d50*/  LDCU.64 UR6, c[0x0][0x398] ;  /* 0x00007300ff0677ac */ /* 0x000e620008000a00 */
[----:B0-----:R-:W-:Y:S02]  /*0d60*/  LEA R6, P1, R14, UR8, 0x2 ;  /* 0x000000080e067c11 */ /* 0x001fe4000f8210ff */
[----:B-1----:R-:W-:Y:S02]  /*0d70*/  LEA R4, P0, R12, UR6, 0x2 ;  /* 0x000000060c047c11 */ /* 0x002fe4000f8010ff */
[----:B------:R-:W-:Y:S02]  /*0d80*/  LEA.HI.X R7, R14, UR9, R15, 0x2, P1 ;  /* 0x000000090e077c11 */ /* 0x000fe400088f140f */
[----:B------:R-:W-:Y:S01]  /*0d90*/  LEA.HI.X R5, R12, UR7, R13, 0x2, P0 ;  /* 0x000000070c057c11 */ /* 0x000fe200080f140d */
[----:B------:R-:W0:Y:S03]  /*0da0*/  LDCU.64 UR6, c[0x0][0x3b8] ;  /* 0x00007700ff0677ac */ /* 0x000e260008000a00 */
[----:B------:R-:W2:Y:S04]  /*0db0*/  LDG.E R7, desc[UR10][R6.64] ;  /* 0x0000000a06077981 */ /* 0x000ea8000c1e1900 */
[----:B------:R-:W2:Y:S01]  /*0dc0*/  LDG.E R4, desc[UR10][R4.64] ;  /* 0x0000000a04047981 */ /* 0x000ea2000c1e1900 */
[----:B0-----:R-:W-:-:S04]  /*0dd0*/  IADD3 R2, P1, PT, R2, UR6, RZ ;  /* 0x0000000602027c10 */ /* 0x001fc8000ff3e0ff */
[----:B------:R-:W-:Y:S02]  /*0de0*/  IADD3.X R3, PT, PT, R3, UR7, RZ, P1, !PT ;  /* 0x0000000703037c10 */ /* 0x000fe40008ffe4ff */
[----:B--2---:R-:W-:-:S04]  /*0df0*/  FSETP.NEU.AND P0, PT, R4, R7, PT ;  /* 0x000000070400720b */ /* 0x004fc80003f0d000 */
[----:B------:R-:W-:-:S05]  /*0e00*/  SEL R9, RZ, 0x1, P0 ;  /* 0x00000001ff097807 */ /* 0x000fca0000000000 */
[----:B------:R-:W-:Y:S01]  /*0e10*/  STG.E.U8 desc[UR10][R2.64], R9 ;  /* 0x0000000902007986 */ /* 0x000fe2000c10110a */
[----:B------:R-:W-:Y:S05]  /*0e20*/  EXIT ;  /* 0x000000000000794d */ /* 0x000fea0003800000 */
        .weak           $__internal_0_$__cuda_sm20_div_u64
        .type           $__internal_0_$__cuda_sm20_div_u64,@function
        .size           $__internal_0_$__cuda_sm20_div_u64,(.L_x_13 - $__internal_0_$__cuda_sm20_div_u64)
$__internal_0_$__cuda_sm20_div_u64:
[----:B------:R-:W-:-:S06]  /*0e30*/  MOV R5, R3 ;  /* 0x0000000300057202 */ /* 0x000fcc0000000f00 */
[----:B------:R-:W0:Y:S08]  /*0e40*/  I2F.U64.RP R5, R4 ;  /* 0x0000000400057312 */ /* 0x000e300000309000 */
[----:B0-----:R-:W0:Y:S02]  /*0e50*/  MUFU.RCP R24, R5 ;  /* 0x0000000500187308 */ /* 0x001e240000001000 */
[----:B0-----:R-:W-:-:S06]  /*0e60*/  VIADD R24, R24, 0x1ffffffe ;  /* 0x1ffffffe18187836 */ /* 0x001fcc0000000000 */
[----:B------:R-:W0:Y:S02]  /*0e70*/  F2I.U64.TRUNC R24, R24 ;  /* 0x0000001800187311 */ /* 0x000e24000020d800 */
[----:B0-----:R-:W-:Y:S01]  /*0e80*/  IMAD.WIDE.U32 R8, R24, R4, RZ ;  /* 0x0000000418087225 */ /* 0x001fe200078e00ff */
[----:B------:R-:W-:-:S03]  /*0e90*/  MOV R23, R24 ;  /* 0x0000001800177202 */ /* 0x000fc60000000f00 */
[C---:B------:R-:W-:Y:S01]  /*0ea0*/  IMAD R7, R24.reuse, R3, R9 ;  /* 0x0000000318077224 */ /* 0x040fe200078e0209 */
[----:B------:R-:W-:Y:S01]  /*0eb0*/  IADD3 R8, P0, PT, RZ, -R8, RZ ;  /* 0x80000008ff087210 */ /* 0x000fe20007f1e0ff */
[----:B------:R-:W-:Y:S02]  /*0ec0*/  IMAD.MOV.U32 R9, RZ, RZ, RZ ;  /* 0x000000ffff097224 */ /* 0x000fe400078e00ff */
[----:B------:R-:W-:Y:S02]  /*0ed0*/  IMAD R7, R25, R4, R7 ;  /* 0x0000000419077224 */ /* 0x000fe400078e0207 */
[----:B------:R-:W-:-:S04]  /*0ee0*/  IMAD.HI.U32 R22, R24, R8, RZ ;  /* 0x0000000818167227 */ /* 0x000fc800078e00ff */
[----:B------:R-:W-:-:S04]  /*0ef0*/  IMAD.X R7, RZ, RZ, ~R7, P0 ;  /* 0x000000ffff077224 */ /* 0x000fc800000e0e07 */
[----:B------:R-:W-:-:S04]  /*0f00*/  IMAD.WIDE.U32 R22, P0, R24, R7, R22 ;  /* 0x0000000718167225 */ /* 0x000fc80007800016 */
[C---:B------:R-:W-:Y:S02]  /*0f10*/  IMAD R5, R25.reuse, R7, RZ ;  /* 0x0000000719057224 */ /* 0x040fe400078e02ff */
[----:B------:R-:W-:-:S04]  /*0f20*/  IMAD.HI.U32 R8, P1, R25, R8, R22 ;  /* 0x0000000819087227 */ /* 0x000fc80007820016 */
[----:B------:R-:W-:Y:S01]  /*0f30*/  IMAD.HI.U32 R7, R25, R7, RZ ;  /* 0x0000000719077227 */ /* 0x000fe200078e00ff */
[----:B------:R-:W-:-:S03]  /*0f40*/  IADD3 R23, P2, PT, R5, R8, RZ ;  /* 0x0000000805177210 */ /* 0x000fc60007f5e0ff */
[----:B------:R-:W-:Y:S02]  /*0f50*/  IMAD.X R5, R7, 0x1, R25, P0 ;  /* 0x0000000107057824 */ /* 0x000fe400000e0619 */
[----:B------:R-:W-:-:S03]  /*0f60*/  IMAD.WIDE.U32 R24, R23, R4, RZ ;  /* 0x0000000417187225 */ /* 0x000fc600078e00ff */
[----:B------:R-:W-:Y:S01]  /*0f70*/  IADD3.X R5, PT, PT, RZ, RZ, R5, P2, P1 ;  /* 0x000000ffff057210 */ /* 0x000fe200017e2405 */
[----:B------:R-:W-:Y:S01]  /*0f80*/  IMAD R8, R23, R3, R25 ;  /* 0x0000000317087224 */ /* 0x000fe200078e0219 */
[----:B------:R-:W-:-:S03]  /*0f90*/  IADD3 R10, P0, PT, RZ, -R24, RZ ;  /* 0x80000018ff0a7210 */ /* 0x000fc60007f1e0ff */
[----:B------:R-:W-:Y:S02]  /*0fa0*/  IMAD R8, R5, R4, R8 ;  /* 0x0000000405087224 */ /* 0x000fe400078e0208 */
[----:B------:R-:W-:-:S04]  /*0fb0*/  IMAD.HI.U32 R22, R23, R10, RZ ;  /* 0x0000000a17167227 */ /* 0x000fc800078e00ff */
[----:B------:R-:W-:-:S04]  /*0fc0*/  IMAD.X R8, RZ, RZ, ~R8, P0 ;  /* 0x000000ffff087224 */ /* 0x000fc800000e0e08 */
[----:B------:R-:W-:-:S04]  /*0fd0*/  IMAD.WIDE.U32 R22, P0, R23, R8, R22 ;  /* 0x0000000817167225 */ /* 0x000fc80007800016 */
[C---:B------:R-:W-:Y:S02]  /*0fe0*/  IMAD R7, R5.reuse, R8, RZ ;  /* 0x0000000805077224 */ /* 0x040fe400078e02ff */
[----:B------:R-:W-:-:S04]  /*0ff0*/  IMAD.HI.U32 R10, P1, R5, R10, R22 ;  /* 0x0000000a050a7227 */ /* 0x000fc80007820016 */
[----:B------:R-:W-:Y:S01]  /*1000*/  IMAD.HI.U32 R8, R5, R8, RZ ;  /* 0x0000000805087227 */ /* 0x000fe200078e00ff */
[----:B------:R-:W-:-:S04]  /*1010*/  IADD3 R7, P2, PT, R7, R10, RZ ;  /* 0x0000000a07077210 */ /* 0x000fc80007f5e0ff */
[----:B------:R-:W-:Y:S01]  /*1020*/  IADD3.X R5, PT, PT, R8, R5, RZ, P0, !PT ;  /* 0x0000000508057210 */ /* 0x000fe200007fe4ff */
[----:B------:R-:W-:-:S03]  /*1030*/  IMAD.HI.U32 R8, R7, R6, RZ ;  /* 0x0000000607087227 */ /* 0x000fc600078e00ff */
[----:B------:R-:W-:Y:S01]  /*1040*/  IADD3.X R5, PT, PT, RZ, RZ, R5, P2, P1 ;  /* 0x000000ffff057210 */ /* 0x000fe200017e2405 */
[----:B------:R-:W-:-:S04]  /*1050*/  IMAD.WIDE.U32 R8, R7, UR5, R8 ;  /* 0x0000000507087c25 */ /* 0x000fc8000f8e0008 */
[C---:B------:R-:W-:Y:S02]  /*1060*/  IMAD R7, R5.reuse, UR5, RZ ;  /* 0x0000000505077c24 */ /* 0x040fe4000f8e02ff */
[----:B------:R-:W-:-:S04]  /*1070*/  IMAD.HI.U32 R8, P0, R5, R6, R8 ;  /* 0x0000000605087227 */ /* 0x000fc80007800008 */
[----:B------:R-:W-:Y:S01]  /*1080*/  IMAD.HI.U32 R9, R5, UR5, RZ ;  /* 0x0000000505097c27 */ /* 0x000fe2000f8e00ff */
[----:B------:R-:W-:-:S03]  /*1090*/  IADD3 R5, P1, PT, R7, R8, RZ ;  /* 0x0000000807057210 */ /* 0x000fc60007f3e0ff */
[----:B------:R-:W-:Y:S02]  /*10a0*/  IMAD.X R9, RZ, RZ, R9, P0 ;  /* 0x000000ffff097224 */ /* 0x000fe400000e0609 */
[----:B------:R-:W-:-:S03]  /*10b0*/  IMAD.WIDE.U32 R22, R5, R4, RZ ;  /* 0x0000000405167225 */ /* 0x000fc600078e00ff */
[----:B------:R-:W-:Y:S01]  /*10c0*/  IADD3.X R9, PT, PT, RZ, R9, RZ, P1, !PT ;  /* 0x00000009ff097210 */ /* 0x000fe20000ffe4ff */
[C---:B------:R-:W-:Y:S01]  /*10d0*/  IMAD R8, R5.reuse, R3, R23 ;  /* 0x0000000305087224 */ /* 0x040fe200078e0217 */
[----:B------:R-:W-:Y:S01]  /*10e0*/  IADD3 R7, P1, PT, -R22, R6, RZ ;  /* 0x0000000616077210 */ /* 0x000fe20007f3e1ff */
[----:B------:R-:W-:Y:S02]  /*10f0*/  VIADD R10, R5, 0x1 ;  /* 0x00000001050a7836 */ /* 0x000fe40000000000 */
[-C--:B------:R-:W-:Y:S01]  /*1100*/  IMAD R6, R9, R4.reuse, R8 ;  /* 0x0000000409067224 */ /* 0x080fe200078e0208 */
[----:B------:R-:W-:-:S04]  /*1110*/  ISETP.GE.U32.AND P0, PT, R7, R4, PT ;  /* 0x000000040700720c */ /* 0x000fc80003f06070 */
[----:B------:R-:W-:Y:S02]  /*1120*/  IADD3.X R6, PT, PT, ~R6, UR5, RZ, P1, !PT ;  /* 0x0000000506067c10 */ /* 0x000fe40008ffe5ff */
[----:B------:R-:W-:Y:S02]  /*1130*/  IADD3 R8, P1, PT, -R4, R7, RZ ;  /* 0x0000000704087210 */ /* 0x000fe40007f3e1ff */
[----:B------:R-:W-:-:S03]  /*1140*/  ISETP.GE.U32.AND.EX P0, PT, R6, R3, PT, P0 ;  /* 0x000000030600720c */ /* 0x000fc60003f06100 */
[----:B------:R-:W-:Y:S01]  /*1150*/  IMAD.X R9, R6, 0x1, ~R3, P1 ;  /* 0x0000000106097824 */ /* 0x000fe200008e0e03 */
[----:B------:R-:W-:Y:S02]  /*1160*/  SEL R7, R8, R7, P0 ;  /* 0x0000000708077207 */ /* 0x000fe40000000000 */
[----:B------:R-:W-:Y:S02]  /*1170*/  SEL R10, R10, R5, P0 ;  /* 0x000000050a0a7207 */ /* 0x000fe40000000000 */
[----:B------:R-:W-:Y:S02]  /*1180*/  SEL R6, R9, R6, P0 ;  /* 0x0000000609067207 */ /* 0x000fe40000000000 */
[----:B------:R-:W-:Y:S02]  /*1190*/  ISETP.GE.U32.AND P0, PT, R7, R4, PT ;  /* 0x000000040700720c */ /* 0x000fe40003f06070 */
[----:B------:R-:W-:Y:S02]  /*11a0*/  ISETP.NE.U32.AND P1, PT, R4, RZ, PT ;  /* 0x000000ff0400720c */ /* 0x000fe40003f25070 */
[----:B------:R-:W-:-:S02]  /*11b0*/  IADD3 R5, PT, PT, R10, 0x1, RZ ;  /* 0x000000010a057810 */ /* 0x000fc40007ffe0ff */
[----:B------:R-:W-:Y:S02]  /*11c0*/  ISETP.GE.U32.AND.EX P0, PT, R6, R3, PT, P0 ;  /* 0x000000030600720c */ /* 0x000fe40003f06100 */
[----:B------:R-:W-:Y:S01]  /*11d0*/  ISETP.NE.AND.EX P1, PT, R3, RZ, PT, P1 ;  /* 0x000000ff0300720c */ /* 0x000fe20003f25310 */
[----:B------:R-:W-:Y:S01]  /*11e0*/  IMAD.MOV.U32 R3, RZ, RZ, 0x0 ;  /* 0x00000000ff037424 */ /* 0x000fe200078e00ff */
[----:B------:R-:W-:-:S04]  /*11f0*/  SEL R4, R5, R10, P0 ;  /* 0x0000000a05047207 */ /* 0x000fc80000000000 */
[----:B------:R-:W-:Y:S01]  /*1200*/  SEL R4, R4, 0xffffffff, P1 ;  /* 0xffffffff04047807 */ /* 0x000fe20000800000 */
[----:B------:R-:W-:Y:S06]  /*1210*/  RET.REL.NODEC R2 `(eq_forward) ;  /* 0xffffffec02787950 */ /* 0x000fec0003c3ffff */
.L_x_12:
[----:B------:R-:W-:-:S00]  /*1220*/  BRA `(.L_x_12) ;  /* 0xfffffffc00fc7947 */ /* 0x000fc0000383ffff */
[----:B------:R-:W-:-:S00]  /*1230*/  NOP ;  /* 0x0000000000007918 */ /* 0x000fc00000000000 */
        /* <DEDUP_REMOVED lines=12> */
.L_x_13:


//--------------------- .nv.shared.reserved.0     --------------------------
	.section	.nv.shared.reserved.0,"aw",@nobits
	.weak		__nv_reservedSMEM_offset_0_alias
	.size		__nv_reservedSMEM_offset_0_alias, 0, 64
	.other		__nv_reservedSMEM_offset_0_alias,@"STO_CUDA_RESERVED_SHARED STV_DEFAULT"
__nv_reservedSMEM_offset_0_alias:
	.zero		0
	.zero		64


//--------------------- .nv.constant0.eq_forward  --------------------------
	.section	.nv.constant0.eq_forward,"a",@progbits
	.sectionflags	@""
	.align	4
.nv.constant0.eq_forward:
	.zero		968


//--------------------- SYMBOLS --------------------------

	.type		.nv.reservedSmem.offset0,@object
	.size		.nv.reservedSmem.offset0,0x4
